//
// Generated by NVIDIA NVVM Compiler
//
// Compiler Build ID: CL-36424714
// Cuda compilation tools, release 13.0, V13.0.88
// Based on NVVM 20.0.0
//

.version 9.0
.target sm_100
.address_size 64

	// .globl	_Z12renderVolumev

.visible .entry _Z12renderVolumev()
{


	ret;

}


// ===== COMPILED SASS (sm_100) =====

	.target	sm_100

	.elftype	@"ET_EXEC"


//--------------------- .note.nv.tkinfo           --------------------------
	.section	.note.nv.tkinfo,"",@"SHT_NOTE"
	.sectionflags	@"SHF_NOTE_NV_TKINFO"
	.tkinfo
        /*0018*/ 	.word	0x00000002
        /*0030*/ 	.string	""
        /*0030*/ 	.string	"ptxas"
        /*0030*/ 	.string	"Cuda compilation tools, release 13.0, V13.0.88"
        /*0030*/ 	.string	"Build cuda_13.0.r13.0/compiler.36424714_0"
        /*0030*/ 	.string	"-arch sm_100 -m 64 "



//--------------------- .note.nv.cuinfo           --------------------------
	.section	.note.nv.cuinfo,"",@"SHT_NOTE"
	.sectionflags	@"SHF_NOTE_NV_CUINFO"
        /*0018*/ 	.short	0x0002
        /*001a*/ 	.short	0x0064
        /*001c*/ 	.short	0x0082
	.zero		2


//--------------------- .nv.info                  --------------------------
	.section	.nv.info,"",@"SHT_CUDA_INFO"
	.align	4


	//----- nvinfo : EIATTR_REGCOUNT
	.align		4
        /*0000*/ 	.byte	0x04, 0x2f
        /*0002*/ 	.short	(.L_1 - .L_0)
	.align		4
.L_0:
        /*0004*/ 	.word	index@(_Z12renderVolumev)
        /*0008*/ 	.word	0x00000004


	//----- nvinfo : EIATTR_FRAME_SIZE
	.align		4
.L_1:
        /*000c*/ 	.byte	0x04, 0x11
        /*000e*/ 	.short	(.L_3 - .L_2)
	.align		4
.L_2:
        /*0010*/ 	.word	index@(_Z12renderVolumev)
        /*0014*/ 	.word	0x00000000


	//----- nvinfo : EIATTR_MIN_STACK_SIZE
	.align		4
.L_3:
        /*0018*/ 	.byte	0x04, 0x12
        /*001a*/ 	.short	(.L_5 - .L_4)
	.align		4
.L_4:
        /*001c*/ 	.word	index@(_Z12renderVolumev)
        /*0020*/ 	.word	0x00000000
.L_5:


//--------------------- .nv.compat                --------------------------
	.section	.nv.compat,"",@"SHT_CUDA_COMPAT_INFO"
	.align	4
        /*0000*/ 	.byte	0x02, 0x09, 0x00, 0x00, 0x02, 0x02, 0x01, 0x00, 0x02, 0x05, 0x05, 0x00, 0x03, 0x07, 0x01, 0x01
        /*0010*/ 	.byte	0x02, 0x03, 0x00, 0x00, 0x02, 0x06, 0x01, 0x00, 0x04, 0x0b, 0x08, 0x00, 0x09, 0x00, 0x00, 0x00
        /*0020*/ 	.byte	0x00, 0x00, 0x00, 0x00


//--------------------- .nv.info._Z12renderVolumev --------------------------
	.section	.nv.info._Z12renderVolumev,"",@"SHT_CUDA_INFO"
	.sectionflags	@""
	.align	4


	//----- nvinfo : EIATTR_CUDA_API_VERSION
	.align		4
        /*0000*/ 	.byte	0x04, 0x37
        /*0002*/ 	.short	(.L_7 - .L_6)
.L_6:
        /*0004*/ 	.word	0x00000082


	//----- nvinfo : EIATTR_SPARSE_MMA_MASK
	.align		4
.L_7:
        /*0008*/ 	.byte	0x03, 0x50
        /*000a*/ 	.short	0x0000


	//----- nvinfo : EIATTR_MAXREG_COUNT
	.align		4
        /*000c*/ 	.byte	0x03, 0x1b
        /*000e*/ 	.short	0x00ff


	//----- nvinfo : EIATTR_MERCURY_ISA_VERSION
	.align		4
        /*0010*/ 	.byte	0x03, 0x5f
        /*0012*/ 	.short	0x0101


	//----- nvinfo : EIATTR_VRC_CTA_INIT_COUNT
	.align		4
        /*0014*/ 	.byte	0x02, 0x4a
	.zero		1
	.zero		1


	//----- nvinfo : EIATTR_EXIT_INSTR_OFFSETS
	.align		4
        /*0018*/ 	.byte	0x04, 0x1c
        /*001a*/ 	.short	(.L_9 - .L_8)


	//   ....[0]....
.L_8:
        /*001c*/ 	.word	0x00000010


	//----- nvinfo : EIATTR_SW_WAR
	.align		4
.L_9:
        /*0020*/ 	.byte	0x04, 0x36
        /*0022*/ 	.short	(.L_11 - .L_10)
.L_10:
        /*0024*/ 	.word	0x00000008
.L_11:


//--------------------- .nv.callgraph             --------------------------
	.section	.nv.callgraph,"",@"SHT_CUDA_CALLGRAPH"
	.align	4
	.sectionentsize	8
	.align		4
        /*0000*/ 	.word	0x00000000
	.align		4
        /*0004*/ 	.word	0xffffffff
	.align		4
        /*0008*/ 	.word	0x00000000
	.align		4
        /*000c*/ 	.word	0xfffffffe
	.align		4
        /*0010*/ 	.word	0x00000000
	.align		4
        /*0014*/ 	.word	0xfffffffd
	.align		4
        /*0018*/ 	.word	0x00000000
	.align		4
        /*001c*/ 	.word	0xfffffffc


//--------------------- .text._Z12renderVolumev   --------------------------
	.section	.text._Z12renderVolumev,"ax",@progbits
	.align	128
        .global         _Z12renderVolumev
        .type           _Z12renderVolumev,@function
        .size           _Z12renderVolumev,(.L_x_1 - _Z12renderVolumev)
        .other          _Z12renderVolumev,@"STO_CUDA_ENTRY STV_DEFAULT"
_Z12renderVolumev:
.text._Z12renderVolumev:
[----:B------:R-:W-:Y:S01]  /*0000*/  LDC R1, c[0x0][0x37c] ;  /* 0x0000df00ff017b82 */ /* 0x000fe20000000800 */
[----:B------:R-:W-:Y:S05]  /*0010*/  EXIT ;  /* 0x000000000000794d */ /* 0x000fea0003800000 */
.L_x_0:
[----:B------:R-:W-:-:S00]  /*0020*/  BRA `(.L_x_0) ;  /* 0xfffffffc00fc7947 */ /* 0x000fc0000383ffff */
[----:B------:R-:W-:-:S00]  /*0030*/  NOP ;  /* 0x0000000000007918 */ /* 0x000fc00000000000 */
        /* <DEDUP_REMOVED lines=12> */
.L_x_1:


//--------------------- .nv.shared.reserved.0     --------------------------
	.section	.nv.shared.reserved.0,"aw",@nobits
	.weak		__nv_reservedSMEM_offset_0_alias
	.size		__nv_reservedSMEM_offset_0_alias, 0, 64
	.other		__nv_reservedSMEM_offset_0_alias,@"STO_CUDA_RESERVED_SHARED STV_DEFAULT"
__nv_reservedSMEM_offset_0_alias:
	.zero		0
	.zero		64


//--------------------- .nv.constant0._Z12renderVolumev --------------------------
	.section	.nv.constant0._Z12renderVolumev,"a",@progbits
	.sectionflags	@""
	.align	4
.nv.constant0._Z12renderVolumev:
	.zero		896


//--------------------- SYMBOLS --------------------------

	.type		.nv.reservedSmem.offset0,@object
	.size		.nv.reservedSmem.offset0,0x4
